//
// Generated by NVIDIA NVVM Compiler
//
// Compiler Build ID: CL-36424714
// Cuda compilation tools, release 13.0, V13.0.88
// Based on NVVM 20.0.0
//

.version 9.0
.target sm_100
.address_size 64

	// .globl	_Z8ngbDB_v3PiPfS0_S0_S0_S_ii
.extern .shared .align 16 .b8 s_ngb[];

.visible .entry _Z8ngbDB_v3PiPfS0_S0_S0_S_ii(
	.param .u64 .ptr .align 1 _Z8ngbDB_v3PiPfS0_S0_S0_S_ii_param_0,
	.param .u64 .ptr .align 1 _Z8ngbDB_v3PiPfS0_S0_S0_S_ii_param_1,
	.param .u64 .ptr .align 1 _Z8ngbDB_v3PiPfS0_S0_S0_S_ii_param_2,
	.param .u64 .ptr .align 1 _Z8ngbDB_v3PiPfS0_S0_S0_S_ii_param_3,
	.param .u64 .ptr .align 1 _Z8ngbDB_v3PiPfS0_S0_S0_S_ii_param_4,
	.param .u64 .ptr .align 1 _Z8ngbDB_v3PiPfS0_S0_S0_S_ii_param_5,
	.param .u32 _Z8ngbDB_v3PiPfS0_S0_S0_S_ii_param_6,
	.param .u32 _Z8ngbDB_v3PiPfS0_S0_S0_S_ii_param_7
)
{
	.reg .pred 	%p<14>;
	.reg .b32 	%r<63>;
	.reg .b32 	%f<21>;
	.reg .b64 	%rd<33>;

	ld.param.u64 	%rd12, [_Z8ngbDB_v3PiPfS0_S0_S0_S_ii_param_0];
	ld.param.u64 	%rd13, [_Z8ngbDB_v3PiPfS0_S0_S0_S_ii_param_1];
	ld.param.u64 	%rd14, [_Z8ngbDB_v3PiPfS0_S0_S0_S_ii_param_2];
	ld.param.u64 	%rd15, [_Z8ngbDB_v3PiPfS0_S0_S0_S_ii_param_3];
	ld.param.u64 	%rd11, [_Z8ngbDB_v3PiPfS0_S0_S0_S_ii_param_4];
	ld.param.u64 	%rd16, [_Z8ngbDB_v3PiPfS0_S0_S0_S_ii_param_5];
	ld.param.u32 	%r30, [_Z8ngbDB_v3PiPfS0_S0_S0_S_ii_param_6];
	ld.param.u32 	%r31, [_Z8ngbDB_v3PiPfS0_S0_S0_S_ii_param_7];
	cvta.to.global.u64 	%rd1, %rd15;
	cvta.to.global.u64 	%rd2, %rd14;
	cvta.to.global.u64 	%rd3, %rd13;
	cvta.to.global.u64 	%rd4, %rd16;
	cvta.to.global.u64 	%rd5, %rd12;
	mov.u32 	%r1, %tid.x;
	mov.u32 	%r32, %ctaid.x;
	mov.u32 	%r33, %ntid.x;
	mad.lo.s32 	%r2, %r32, %r33, %r1;
	setp.ge.s32 	%p1, %r2, %r31;
	@%p1 bra 	$L__BB0_16;
	mul.wide.s32 	%rd17, %r2, 4;
	add.s64 	%rd18, %rd5, %rd17;
	ld.global.u32 	%r34, [%rd18];
	setp.ne.s32 	%p2, %r34, 0;
	@%p2 bra 	$L__BB0_16;
	cvt.s64.s32 	%rd6, %r2;
	cvta.to.global.u64 	%rd19, %rd11;
	add.s64 	%rd21, %rd19, %rd17;
	ld.global.f32 	%f1, [%rd21];
	min.s32 	%r36, %r31, %r30;
	setp.lt.s32 	%p3, %r36, 1;
	@%p3 bra 	$L__BB0_10;
	shl.b64 	%rd22, %rd6, 2;
	add.s64 	%rd7, %rd1, %rd22;
	add.s64 	%rd8, %rd2, %rd22;
	add.s64 	%rd9, %rd3, %rd22;
	mul.lo.s32 	%r3, %r30, %r1;
	mov.f32 	%f20, 0f00000000;
$L__BB0_4:
	add.f32 	%f20, %f20, 0f3F800000;
	fma.rn.f32 	%f6, %f20, 0f3D4CCCCD, 0f40000000;
	mul.f32 	%f4, %f6, %f1;
	mov.b32 	%r53, 0;
	mov.u32 	%r54, %r53;
$L__BB0_5:
	mul.wide.u32 	%rd23, %r53, 4;
	add.s64 	%rd24, %rd5, %rd23;
	ld.global.u32 	%r38, [%rd24];
	setp.ne.s32 	%p4, %r38, 0;
	@%p4 bra 	$L__BB0_8;
	mul.wide.u32 	%rd25, %r53, 4;
	add.s64 	%rd26, %rd3, %rd25;
	ld.global.f32 	%f7, [%rd26];
	ld.global.f32 	%f8, [%rd9];
	sub.f32 	%f9, %f7, %f8;
	add.s64 	%rd27, %rd2, %rd25;
	ld.global.f32 	%f10, [%rd27];
	ld.global.f32 	%f11, [%rd8];
	sub.f32 	%f12, %f10, %f11;
	add.s64 	%rd28, %rd1, %rd25;
	ld.global.f32 	%f13, [%rd28];
	ld.global.f32 	%f14, [%rd7];
	sub.f32 	%f15, %f13, %f14;
	mul.f32 	%f16, %f12, %f12;
	fma.rn.f32 	%f17, %f9, %f9, %f16;
	fma.rn.f32 	%f18, %f15, %f15, %f17;
	sqrt.rn.f32 	%f19, %f18;
	setp.gtu.f32 	%p5, %f19, %f4;
	@%p5 bra 	$L__BB0_8;
	add.s32 	%r39, %r54, %r3;
	shl.b32 	%r40, %r39, 2;
	mov.u32 	%r41, s_ngb;
	add.s32 	%r42, %r41, %r40;
	st.shared.u32 	[%r42], %r53;
	add.s32 	%r54, %r54, 1;
$L__BB0_8:
	add.s32 	%r53, %r53, 1;
	setp.lt.s32 	%p6, %r53, %r31;
	setp.lt.s32 	%p7, %r54, %r30;
	and.pred  	%p8, %p6, %p7;
	@%p8 bra 	$L__BB0_5;
	setp.lt.s32 	%p9, %r54, 65;
	@%p9 bra 	$L__BB0_4;
$L__BB0_10:
	bar.sync 	0;
	setp.ne.s32 	%p10, %r1, 0;
	@%p10 bra 	$L__BB0_16;
	mul.lo.s32 	%r10, %r30, %r2;
	max.s32 	%r11, %r54, 1;
	and.b32  	%r12, %r11, 3;
	shr.u32 	%r13, %r11, 2;
	and.b32  	%r44, %r11, 2147483644;
	neg.s32 	%r59, %r44;
	add.s64 	%rd10, %rd4, 8;
	mov.u32 	%r57, s_ngb;
	mov.u32 	%r58, %r10;
$L__BB0_12:
	mul.wide.s32 	%rd29, %r58, 4;
	add.s64 	%rd30, %rd10, %rd29;
	ld.shared.v4.u32 	{%r45, %r46, %r47, %r48}, [%r57];
	st.global.u32 	[%rd30+-8], %r45;
	st.global.u32 	[%rd30+-4], %r46;
	st.global.u32 	[%rd30], %r47;
	st.global.u32 	[%rd30+4], %r48;
	add.s32 	%r59, %r59, 4;
	add.s32 	%r58, %r58, 4;
	add.s32 	%r57, %r57, 16;
	setp.ne.s32 	%p11, %r59, 0;
	@%p11 bra 	$L__BB0_12;
	setp.eq.s32 	%p12, %r12, 0;
	@%p12 bra 	$L__BB0_16;
	add.s32 	%r62, %r10, %r44;
	shl.b32 	%r50, %r13, 4;
	mov.u32 	%r51, s_ngb;
	add.s32 	%r61, %r51, %r50;
	neg.s32 	%r60, %r12;
$L__BB0_15:
	.pragma "nounroll";
	mul.wide.s32 	%rd31, %r62, 4;
	add.s64 	%rd32, %rd4, %rd31;
	ld.shared.u32 	%r52, [%r61];
	st.global.u32 	[%rd32], %r52;
	add.s32 	%r62, %r62, 1;
	add.s32 	%r61, %r61, 4;
	add.s32 	%r60, %r60, 1;
	setp.ne.s32 	%p13, %r60, 0;
	@%p13 bra 	$L__BB0_15;
$L__BB0_16:
	ret;

}


// ===== COMPILED SASS (sm_100) =====

	.target	sm_100

	.elftype	@"ET_EXEC"


//--------------------- .note.nv.tkinfo           --------------------------
	.section	.note.nv.tkinfo,"",@"SHT_NOTE"
	.sectionflags	@"SHF_NOTE_NV_TKINFO"
	.tkinfo
        /*0018*/ 	.word	0x00000002
        /*0030*/ 	.string	""
        /*0030*/ 	.string	"ptxas"
        /*0030*/ 	.string	"Cuda compilation tools, release 13.0, V13.0.88"
        /*0030*/ 	.string	"Build cuda_13.0.r13.0/compiler.36424714_0"
        /*0030*/ 	.string	"-arch sm_100 -m 64 "



//--------------------- .note.nv.cuinfo           --------------------------
	.section	.note.nv.cuinfo,"",@"SHT_NOTE"
	.sectionflags	@"SHF_NOTE_NV_CUINFO"
        /*0018*/ 	.short	0x0002
        /*001a*/ 	.short	0x0064
        /*001c*/ 	.short	0x0082
	.zero		2


//--------------------- .nv.info                  --------------------------
	.section	.nv.info,"",@"SHT_CUDA_INFO"
	.align	4


	//----- nvinfo : EIATTR_REGCOUNT
	.align		4
        /*0000*/ 	.byte	0x04, 0x2f
        /*0002*/ 	.short	(.L_1 - .L_0)
	.align		4
.L_0:
        /*0004*/ 	.word	index@(_Z8ngbDB_v3PiPfS0_S0_S0_S_ii)
        /*0008*/ 	.word	0x00000020


	//----- nvinfo : EIATTR_FRAME_SIZE
	.align		4
.L_1:
        /*000c*/ 	.byte	0x04, 0x11
        /*000e*/ 	.short	(.L_3 - .L_2)
	.align		4
.L_2:
        /*0010*/ 	.word	index@($__internal_0_$__cuda_sm20_sqrt_rn_f32_slowpath)
        /*0014*/ 	.word	0x00000000


	//----- nvinfo : EIATTR_FRAME_SIZE
	.align		4
.L_3:
        /*0018*/ 	.byte	0x04, 0x11
        /*001a*/ 	.short	(.L_5 - .L_4)
	.align		4
.L_4:
        /*001c*/ 	.word	index@(_Z8ngbDB_v3PiPfS0_S0_S0_S_ii)
        /*0020*/ 	.word	0x00000000


	//----- nvinfo : EIATTR_MIN_STACK_SIZE
	.align		4
.L_5:
        /*0024*/ 	.byte	0x04, 0x12
        /*0026*/ 	.short	(.L_7 - .L_6)
	.align		4
.L_6:
        /*0028*/ 	.word	index@(_Z8ngbDB_v3PiPfS0_S0_S0_S_ii)
        /*002c*/ 	.word	0x00000000
.L_7:


//--------------------- .nv.compat                --------------------------
	.section	.nv.compat,"",@"SHT_CUDA_COMPAT_INFO"
	.align	4
        /*0000*/ 	.byte	0x02, 0x09, 0x00, 0x00, 0x02, 0x02, 0x01, 0x00, 0x02, 0x05, 0x05, 0x00, 0x03, 0x07, 0x01, 0x01
        /*0010*/ 	.byte	0x02, 0x03, 0x00, 0x00, 0x02, 0x06, 0x01, 0x00, 0x04, 0x0b, 0x08, 0x00, 0x01, 0x00, 0x00, 0x00
        /*0020*/ 	.byte	0x00, 0x00, 0x00, 0x00


//--------------------- .nv.info._Z8ngbDB_v3PiPfS0_S0_S0_S_ii --------------------------
	.section	.nv.info._Z8ngbDB_v3PiPfS0_S0_S0_S_ii,"",@"SHT_CUDA_INFO"
	.sectionflags	@""
	.align	4


	//----- nvinfo : EIATTR_CUDA_API_VERSION
	.align		4
        /*0000*/ 	.byte	0x04, 0x37
        /*0002*/ 	.short	(.L_9 - .L_8)
.L_8:
        /*0004*/ 	.word	0x00000082


	//----- nvinfo : EIATTR_KPARAM_INFO
	.align		4
.L_9:
        /*0008*/ 	.byte	0x04, 0x17
        /*000a*/ 	.short	(.L_11 - .L_10)
.L_10:
        /*000c*/ 	.word	0x00000000
        /*0010*/ 	.short	0x0007
        /*0012*/ 	.short	0x0034
        /*0014*/ 	.byte	0x00, 0xf0, 0x11, 0x00


	//----- nvinfo : EIATTR_KPARAM_INFO
	.align		4
.L_11:
        /*0018*/ 	.byte	0x04, 0x17
        /*001a*/ 	.short	(.L_13 - .L_12)
.L_12:
        /*001c*/ 	.word	0x00000000
        /*0020*/ 	.short	0x0006
        /*0022*/ 	.short	0x0030
        /*0024*/ 	.byte	0x00, 0xf0, 0x11, 0x00


	//----- nvinfo : EIATTR_KPARAM_INFO
	.align		4
.L_13:
        /*0028*/ 	.byte	0x04, 0x17
        /*002a*/ 	.short	(.L_15 - .L_14)
.L_14:
        /*002c*/ 	.word	0x00000000
        /*0030*/ 	.short	0x0005
        /*0032*/ 	.short	0x0028
        /*0034*/ 	.byte	0x00, 0xf5, 0x21, 0x00


	//----- nvinfo : EIATTR_KPARAM_INFO
	.align		4
.L_15:
        /*0038*/ 	.byte	0x04, 0x17
        /*003a*/ 	.short	(.L_17 - .L_16)
.L_16:
        /*003c*/ 	.word	0x00000000
        /*0040*/ 	.short	0x0004
        /*0042*/ 	.short	0x0020
        /*0044*/ 	.byte	0x00, 0xf5, 0x21, 0x00


	//----- nvinfo : EIATTR_KPARAM_INFO
	.align		4
.L_17:
        /*0048*/ 	.byte	0x04, 0x17
        /*004a*/ 	.short	(.L_19 - .L_18)
.L_18:
        /*004c*/ 	.word	0x00000000
        /*0050*/ 	.short	0x0003
        /*0052*/ 	.short	0x0018
        /*0054*/ 	.byte	0x00, 0xf5, 0x21, 0x00


	//----- nvinfo : EIATTR_KPARAM_INFO
	.align		4
.L_19:
        /*0058*/ 	.byte	0x04, 0x17
        /*005a*/ 	.short	(.L_21 - .L_20)
.L_20:
        /*005c*/ 	.word	0x00000000
        /*0060*/ 	.short	0x0002
        /*0062*/ 	.short	0x0010
        /*0064*/ 	.byte	0x00, 0xf5, 0x21, 0x00


	//----- nvinfo : EIATTR_KPARAM_INFO
	.align		4
.L_21:
        /*0068*/ 	.byte	0x04, 0x17
        /*006a*/ 	.short	(.L_23 - .L_22)
.L_22:
        /*006c*/ 	.word	0x00000000
        /*0070*/ 	.short	0x0001
        /*0072*/ 	.short	0x0008
        /*0074*/ 	.byte	0x00, 0xf5, 0x21, 0x00


	//----- nvinfo : EIATTR_KPARAM_INFO
	.align		4
.L_23:
        /*0078*/ 	.byte	0x04, 0x17
        /*007a*/ 	.short	(.L_25 - .L_24)
.L_24:
        /*007c*/ 	.word	0x00000000
        /*0080*/ 	.short	0x0000
        /*0082*/ 	.short	0x0000
        /*0084*/ 	.byte	0x00, 0xf5, 0x21, 0x00


	//----- nvinfo : EIATTR_SPARSE_MMA_MASK
	.align		4
.L_25:
        /*0088*/ 	.byte	0x03, 0x50
        /*008a*/ 	.short	0x0000


	//----- nvinfo : EIATTR_MAXREG_COUNT
	.align		4
        /*008c*/ 	.byte	0x03, 0x1b
        /*008e*/ 	.short	0x00ff


	//----- nvinfo : EIATTR_NUM_BARRIERS
	.align		4
        /*0090*/ 	.byte	0x02, 0x4c
        /*0092*/ 	.byte	0x01
	.zero		1


	//----- nvinfo : EIATTR_MERCURY_ISA_VERSION
	.align		4
        /*0094*/ 	.byte	0x03, 0x5f
        /*0096*/ 	.short	0x0101


	//----- nvinfo : EIATTR_VRC_CTA_INIT_COUNT
	.align		4
        /*0098*/ 	.byte	0x02, 0x4a
	.zero		1
	.zero		1


	//----- nvinfo : EIATTR_EXIT_INSTR_OFFSETS
	.align		4
        /*009c*/ 	.byte	0x04, 0x1c
        /*009e*/ 	.short	(.L_27 - .L_26)


	//   ....[0]....
.L_26:
        /*00a0*/ 	.word	0x00000070


	//   ....[1]....
        /*00a4*/ 	.word	0x000000d0


	//   ....[2]....
        /*00a8*/ 	.word	0x00000650


	//   ....[3]....
        /*00ac*/ 	.word	0x00000c90


	//   ....[4]....
        /*00b0*/ 	.word	0x00000d60


	//----- nvinfo : EIATTR_CRS_STACK_SIZE
	.align		4
.L_27:
        /*00b4*/ 	.byte	0x04, 0x1e
        /*00b6*/ 	.short	(.L_29 - .L_28)
.L_28:
        /*00b8*/ 	.word	0x00000000


	//----- nvinfo : EIATTR_CBANK_PARAM_SIZE
	.align		4
.L_29:
        /*00bc*/ 	.byte	0x03, 0x19
        /*00be*/ 	.short	0x0038


	//----- nvinfo : EIATTR_PARAM_CBANK
	.align		4
        /*00c0*/ 	.byte	0x04, 0x0a
        /*00c2*/ 	.short	(.L_31 - .L_30)
	.align		4
.L_30:
        /*00c4*/ 	.word	index@(.nv.constant0._Z8ngbDB_v3PiPfS0_S0_S0_S_ii)
        /*00c8*/ 	.short	0x0380
        /*00ca*/ 	.short	0x0038


	//----- nvinfo : EIATTR_SW_WAR
	.align		4
.L_31:
        /*00cc*/ 	.byte	0x04, 0x36
        /*00ce*/ 	.short	(.L_33 - .L_32)
.L_32:
        /*00d0*/ 	.word	0x00000008
.L_33:


//--------------------- .nv.callgraph             --------------------------
	.section	.nv.callgraph,"",@"SHT_CUDA_CALLGRAPH"
	.align	4
	.sectionentsize	8
	.align		4
        /*0000*/ 	.word	0x00000000
	.align		4
        /*0004*/ 	.word	0xffffffff
	.align		4
        /*0008*/ 	.word	0x00000000
	.align		4
        /*000c*/ 	.word	0xfffffffe
	.align		4
        /*0010*/ 	.word	0x00000000
	.align		4
        /*0014*/ 	.word	0xfffffffd
	.align		4
        /*0018*/ 	.word	0x00000000
	.align		4
        /*001c*/ 	.word	0xfffffffc


//--------------------- .text._Z8ngbDB_v3PiPfS0_S0_S0_S_ii --------------------------
	.section	.text._Z8ngbDB_v3PiPfS0_S0_S0_S_ii,"ax",@progbits
	.align	128
        .global         _Z8ngbDB_v3PiPfS0_S0_S0_S_ii
        .type           _Z8ngbDB_v3PiPfS0_S0_S0_S_ii,@function
        .size           _Z8ngbDB_v3PiPfS0_S0_S0_S_ii,(.L_x_21 - _Z8ngbDB_v3PiPfS0_S0_S0_S_ii)
        .other          _Z8ngbDB_v3PiPfS0_S0_S0_S_ii,@"STO_CUDA_ENTRY STV_DEFAULT"
_Z8ngbDB_v3PiPfS0_S0_S0_S_ii:
.text._Z8ngbDB_v3PiPfS0_S0_S0_S_ii:
[----:B------:R-:W-:Y:S01]  /*0000*/  LDC R1, c[0x0][0x37c] ;  /* 0x0000df00ff017b82 */ /* 0x000fe20000000800 */
[----:B------:R-:W0:Y:S07]  /*0010*/  S2R R0, SR_TID.X ;  /* 0x0000000000007919 */ /* 0x000e2e0000002100 */
[----:B------:R-:W0:Y:S01]  /*0020*/  S2UR UR4, SR_CTAID.X ;  /* 0x00000000000479c3 */ /* 0x000e220000002500 */
[----:B------:R-:W1:Y:S07]  /*0030*/  LDCU UR5, c[0x0][0x3b4] ;  /* 0x00007680ff0577ac */ /* 0x000e6e0008000800 */
[----:B------:R-:W0:Y:S02]  /*0040*/  LDC R23, c[0x0][0x360] ;  /* 0x0000d800ff177b82 */ /* 0x000e240000000800 */
[----:B0-----:R-:W-:-:S05]  /*0050*/  IMAD R23, R23, UR4, R0 ;  /* 0x0000000417177c24 */ /* 0x001fca000f8e0200 */
[----:B-1----:R-:W-:-:S13]  /*0060*/  ISETP.GE.AND P0, PT, R23, UR5, PT ;  /* 0x0000000517007c0c */ /* 0x002fda000bf06270 */
[----:B------:R-:W-:Y:S05]  /*0070*/  @P0 EXIT ;  /* 0x000000000000094d */ /* 0x000fea0003800000 */
[----:B------:R-:W0:Y:S01]  /*0080*/  LDC.64 R2, c[0x0][0x380] ;  /* 0x0000e000ff027b82 */ /* 0x000e220000000a00 */
[----:B------:R-:W1:Y:S01]  /*0090*/  LDCU.64 UR8, c[0x0][0x358] ;  /* 0x00006b00ff0877ac */ /* 0x000e620008000a00 */
[----:B0-----:R-:W-:-:S06]  /*00a0*/  IMAD.WIDE R2, R23, 0x4, R2 ;  /* 0x0000000417027825 */ /* 0x001fcc00078e0202 */
[----:B-1----:R-:W2:Y:S02]  /*00b0*/  LDG.E R2, desc[UR8][R2.64] ;  /* 0x0000000802027981 */ /* 0x002ea4000c1e1900 */
[----:B--2---:R-:W-:-:S13]  /*00c0*/  ISETP.NE.AND P0, PT, R2, RZ, PT ;  /* 0x000000ff0200720c */ /* 0x004fda0003f05270 */
[----:B------:R-:W-:Y:S05]  /*00d0*/  @P0 EXIT ;  /* 0x000000000000094d */ /* 0x000fea0003800000 */
[----:B------:R-:W0:Y:S02]  /*00e0*/  LDCU UR4, c[0x0][0x3b0] ;  /* 0x00007600ff0477ac */ /* 0x000e240008000800 */
[----:B0-----:R-:W-:-:S05]  /*00f0*/  IMAD.U32 R20, RZ, RZ, UR4 ;  /* 0x00000004ff147e24 */ /* 0x001fca000f8e00ff */
[----:B------:R-:W-:-:S04]  /*0100*/  VIMNMX R2, PT, PT, R20, UR5, PT ;  /* 0x0000000514027c48 */ /* 0x000fc8000bfe0100 */
[----:B------:R-:W-:-:S13]  /*0110*/  ISETP.GE.AND P0, PT, R2, 0x1, PT ;  /* 0x000000010200780c */ /* 0x000fda0003f06270 */
[----:B------:R-:W-:Y:S05]  /*0120*/  @!P0 BRA `(.L_x_0) ;  /* 0x0000000400408947 */ /* 0x000fea0003800000 */
[----:B------:R-:W0:Y:S01]  /*0130*/  LDC.64 R2, c[0x0][0x3a0] ;  /* 0x0000e800ff027b82 */ /* 0x000e220000000a00 */
[----:B------:R-:W1:Y:S01]  /*0140*/  LDCU.128 UR4, c[0x0][0x390] ;  /* 0x00007200ff0477ac */ /* 0x000e620008000c00 */
[----:B------:R-:W2:Y:S01]  /*0150*/  LDCU.64 UR10, c[0x0][0x388] ;  /* 0x00007100ff0a77ac */ /* 0x000ea20008000a00 */
[C---:B------:R-:W-:Y:S01]  /*0160*/  IMAD.SHL.U32 R10, R23.reuse, 0x4, RZ ;  /* 0x00000004170a7824 */ /* 0x040fe200078e00ff */
[----:B------:R-:W-:Y:S01]  /*0170*/  SHF.R.S32.HI R4, RZ, 0x1f, R23 ;  /* 0x0000001fff047819 */ /* 0x000fe20000011417 */
[----:B------:R-:W-:Y:S01]  /*0180*/  BSSY.RECONVERGENT B0, `(.L_x_0) ;  /* 0x000004a000007945 */ /* 0x000fe20003800200 */
[----:B------:R-:W3:Y:S02]  /*0190*/  LDCU.64 UR12, c[0x0][0x3b0] ;  /* 0x00007600ff0c77ac */ /* 0x000ee40008000a00 */
[C---:B------:R-:W-:Y:S02]  /*01a0*/  SHF.L.U64.HI R4, R23.reuse, 0x2, R4 ;  /* 0x0000000217047819 */ /* 0x040fe40000010204 */
[C---:B-1----:R-:W-:Y:S01]  /*01b0*/  IADD3 R6, P0, PT, R10.reuse, UR6, RZ ;  /* 0x000000060a067c10 */ /* 0x042fe2000ff1e0ff */
[----:B0-----:R-:W-:Y:S01]  /*01c0*/  IMAD.WIDE R2, R23, 0x4, R2 ;  /* 0x0000000417027825 */ /* 0x001fe200078e0202 */
[----:B------:R-:W-:-:S02]  /*01d0*/  IADD3 R8, P1, PT, R10, UR4, RZ ;  /* 0x000000040a087c10 */ /* 0x000fc4000ff3e0ff */
[----:B--2---:R-:W-:-:S03]  /*01e0*/  IADD3 R10, P2, PT, R10, UR10, RZ ;  /* 0x0000000a0a0a7c10 */ /* 0x004fc6000ff5e0ff */
[----:B------:R0:W5:Y:S01]  /*01f0*/  LDG.E R2, desc[UR8][R2.64] ;  /* 0x0000000802027981 */ /* 0x000162000c1e1900 */
[C---:B------:R-:W-:Y:S02]  /*0200*/  IADD3.X R7, PT, PT, R4.reuse, UR7, RZ, P0, !PT ;  /* 0x0000000704077c10 */ /* 0x040fe400087fe4ff */
[C---:B------:R-:W-:Y:S02]  /*0210*/  IADD3.X R9, PT, PT, R4.reuse, UR5, RZ, P1, !PT ;  /* 0x0000000504097c10 */ /* 0x040fe40008ffe4ff */
[----:B------:R-:W-:Y:S01]  /*0220*/  IADD3.X R11, PT, PT, R4, UR11, RZ, P2, !PT ;  /* 0x0000000b040b7c10 */ /* 0x000fe200097fe4ff */
[----:B0--3--:R-:W-:-:S07]  /*0230*/  HFMA2 R3, -RZ, RZ, 0, 0 ;  /* 0x00000000ff037431 */ /* 0x009fce00000001ff */
.L_x_8:
[----:B------:R-:W0:Y:S01]  /*0240*/  LDC.64 R12, c[0x0][0x380] ;  /* 0x0000e000ff0c7b82 */ /* 0x000e220000000a00 */
[----:B------:R-:W-:Y:S02]  /*0250*/  IMAD.MOV.U32 R4, RZ, RZ, 0x3d4ccccd ;  /* 0x3d4ccccdff047424 */ /* 0x000fe400078e00ff */
[----:B------:R-:W-:Y:S01]  /*0260*/  FADD R3, R3, 1 ;  /* 0x3f80000003037421 */ /* 0x000fe20000000000 */
[----:B------:R-:W-:Y:S03]  /*0270*/  BSSY.RECONVERGENT B1, `(.L_x_1) ;  /* 0x0000038000017945 */ /* 0x000fe60003800200 */
[----:B------:R-:W-:Y:S01]  /*0280*/  FFMA R21, R3, R4, 2 ;  /* 0x4000000003157423 */ /* 0x000fe20000000004 */
[----:B------:R-:W-:Y:S01]  /*0290*/  CS2R R4, SRZ ;  /* 0x0000000000047805 */ /* 0x000fe2000001ff00 */
[----:B-1----:R-:W1:Y:S02]  /*02a0*/  LDC.64 R14, c[0x0][0x388] ;  /* 0x0000e200ff0e7b82 */ /* 0x002e640000000a00 */
[----:B-----5:R-:W-:-:S06]  /*02b0*/  FMUL R22, R2, R21 ;  /* 0x0000001502167220 */ /* 0x020fcc0000400000 */
[----:B--2---:R-:W2:Y:S08]  /*02c0*/  LDC.64 R16, c[0x0][0x390] ;  /* 0x0000e400ff107b82 */ /* 0x004eb00000000a00 */
[----:B---3--:R-:W3:Y:S02]  /*02d0*/  LDC.64 R18, c[0x0][0x398] ;  /* 0x0000e600ff127b82 */ /* 0x008ee40000000a00 */
.L_x_7:
[----:B0-----:R-:W-:-:S06]  /*02e0*/  IMAD.WIDE.U32 R20, R4, 0x4, R12 ;  /* 0x0000000404147825 */ /* 0x001fcc00078e000c */
[----:B------:R-:W4:Y:S01]  /*02f0*/  LDG.E R20, desc[UR8][R20.64] ;  /* 0x0000000814147981 */ /* 0x000f22000c1e1900 */
[----:B------:R-:W-:Y:S01]  /*0300*/  BSSY.RECONVERGENT B2, `(.L_x_2) ;  /* 0x0000029000027945 */ /* 0x000fe20003800200 */
[----:B----4-:R-:W-:-:S13]  /*0310*/  ISETP.NE.AND P0, PT, R20, RZ, PT ;  /* 0x000000ff1400720c */ /* 0x010fda0003f05270 */
[----:B------:R-:W-:Y:S05]  /*0320*/  @P0 BRA `(.L_x_3) ;  /* 0x0000000000980947 */ /* 0x000fea0003800000 */
[C---:B-1----:R-:W-:Y:S01]  /*0330*/  IMAD.WIDE.U32 R20, R4.reuse, 0x4, R14 ;  /* 0x0000000404147825 */ /* 0x042fe200078e000e */
[----:B------:R-:W4:Y:S03]  /*0340*/  LDG.E R27, desc[UR8][R10.64] ;  /* 0x000000080a1b7981 */ /* 0x000f26000c1e1900 */
[----:B--2---:R-:W-:Y:S01]  /*0350*/  IMAD.WIDE.U32 R24, R4, 0x4, R16 ;  /* 0x0000000404187825 */ /* 0x004fe200078e0010 */
[----:B------:R-:W2:Y:S04]  /*0360*/  LDG.E R29, desc[UR8][R8.64] ;  /* 0x00000008081d7981 */ /* 0x000ea8000c1e1900 */
[----:B------:R-:W4:Y:S04]  /*0370*/  LDG.E R20, desc[UR8][R20.64] ;  /* 0x0000000814147981 */ /* 0x000f28000c1e1900 */
[----:B------:R-:W2:Y:S04]  /*0380*/  LDG.E R24, desc[UR8][R24.64] ;  /* 0x0000000818187981 */ /* 0x000ea8000c1e1900 */
[----:B------:R-:W5:Y:S01]  /*0390*/  LDG.E R21, desc[UR8][R6.64] ;  /* 0x0000000806157981 */ /* 0x000f62000c1e1900 */
[----:B----4-:R-:W-:Y:S01]  /*03a0*/  FADD R28, R20, -R27 ;  /* 0x8000001b141c7221 */ /* 0x010fe20000000000 */
[----:B---3--:R-:W-:-:S06]  /*03b0*/  IMAD.WIDE.U32 R26, R4, 0x4, R18 ;  /* 0x00000004041a7825 */ /* 0x008fcc00078e0012 */
[----:B------:R-:W5:Y:S01]  /*03c0*/  LDG.E R26, desc[UR8][R26.64] ;  /* 0x000000081a1a7981 */ /* 0x000f62000c1e1900 */
[----:B--2---:R-:W-:-:S04]  /*03d0*/  FADD R29, R24, -R29 ;  /* 0x8000001d181d7221 */ /* 0x004fc80000000000 */
[----:B------:R-:W-:-:S04]  /*03e0*/  FMUL R29, R29, R29 ;  /* 0x0000001d1d1d7220 */ /* 0x000fc80000400000 */
[----:B------:R-:W-:Y:S01]  /*03f0*/  FFMA R28, R28, R28, R29 ;  /* 0x0000001c1c1c7223 */ /* 0x000fe2000000001d */
[----:B------:R-:W-:Y:S01]  /*0400*/  BSSY.RECONVERGENT B3, `(.L_x_4) ;  /* 0x000000f000037945 */ /* 0x000fe20003800200 */
[----:B-----5:R-:W-:-:S04]  /*0410*/  FADD R21, R26, -R21 ;  /* 0x800000151a157221 */ /* 0x020fc80000000000 */
[----:B------:R-:W-:-:S04]  /*0420*/  FFMA R28, R21, R21, R28 ;  /* 0x00000015151c7223 */ /* 0x000fc8000000001c */
[----:B------:R-:W-:Y:S01]  /*0430*/  VIADD R20, R28, 0xf3000000 ;  /* 0xf30000001c147836 */ /* 0x000fe20000000000 */
[----:B------:R0:W1:Y:S04]  /*0440*/  MUFU.RSQ R25, R28 ;  /* 0x0000001c00197308 */ /* 0x0000680000001400 */
[----:B------:R-:W-:-:S13]  /*0450*/  ISETP.GT.U32.AND P0, PT, R20, 0x727fffff, PT ;  /* 0x727fffff1400780c */ /* 0x000fda0003f04070 */
[----:B01----:R-:W-:Y:S05]  /*0460*/  @!P0 BRA `(.L_x_5) ;  /* 0x0000000000108947 */ /* 0x003fea0003800000 */
[----:B------:R-:W-:-:S07]  /*0470*/  MOV R24, 0x490 ;  /* 0x0000049000187802 */ /* 0x000fce0000000f00 */
[----:B------:R-:W-:Y:S05]  /*0480*/  CALL.REL.NOINC `($__internal_0_$__cuda_sm20_sqrt_rn_f32_slowpath) ;  /* 0x0000000800387944 */ /* 0x000fea0003c00000 */
[----:B------:R-:W-:Y:S01]  /*0490*/  MOV R21, R25 ;  /* 0x0000001900157202 */ /* 0x000fe20000000f00 */
[----:B------:R-:W-:Y:S06]  /*04a0*/  BRA `(.L_x_6) ;  /* 0x0000000000107947 */ /* 0x000fec0003800000 */
.L_x_5:
[----:B------:R-:W-:Y:S01]  /*04b0*/  FMUL.FTZ R21, R28, R25 ;  /* 0x000000191c157220 */ /* 0x000fe20000410000 */
[----:B------:R-:W-:-:S03]  /*04c0*/  FMUL.FTZ R24, R25, 0.5 ;  /* 0x3f00000019187820 */ /* 0x000fc60000410000 */
[----:B------:R-:W-:-:S04]  /*04d0*/  FFMA R20, -R21, R21, R28 ;  /* 0x0000001515147223 */ /* 0x000fc8000000011c */
[----:B------:R-:W-:-:S07]  /*04e0*/  FFMA R21, R20, R24, R21 ;  /* 0x0000001814157223 */ /* 0x000fce0000000015 */
.L_x_6:
[----:B------:R-:W-:Y:S05]  /*04f0*/  BSYNC.RECONVERGENT B3 ;  /* 0x0000000000037941 */ /* 0x000fea0003800200 */
.L_x_4:
[----:B------:R-:W-:-:S13]  /*0500*/  FSETP.GTU.AND P0, PT, R21, R22, PT ;  /* 0x000000161500720b */ /* 0x000fda0003f0c000 */
[----:B------:R-:W0:Y:S01]  /*0510*/  @!P0 S2R R24, SR_CgaCtaId ;  /* 0x0000000000188919 */ /* 0x000e220000008800 */
[----:B------:R-:W1:Y:S01]  /*0520*/  @!P0 LDC R20, c[0x0][0x3b0] ;  /* 0x0000ec00ff148b82 */ /* 0x000e620000000800 */
[----:B------:R-:W-:Y:S01]  /*0530*/  @!P0 MOV R21, 0x400 ;  /* 0x0000040000158802 */ /* 0x000fe20000000f00 */
[----:B-1----:R-:W-:Y:S01]  /*0540*/  @!P0 IMAD R20, R0, R20, R5 ;  /* 0x0000001400148224 */ /* 0x002fe200078e0205 */
[----:B------:R-:W-:Y:S02]  /*0550*/  @!P0 IADD3 R5, PT, PT, R5, 0x1, RZ ;  /* 0x0000000105058810 */ /* 0x000fe40007ffe0ff */
[----:B0-----:R-:W-:-:S05]  /*0560*/  @!P0 LEA R21, R24, R21, 0x18 ;  /* 0x0000001518158211 */ /* 0x001fca00078ec0ff */
[----:B------:R-:W-:-:S05]  /*0570*/  @!P0 IMAD R21, R20, 0x4, R21 ;  /* 0x0000000414158824 */ /* 0x000fca00078e0215 */
[----:B------:R0:W-:Y:S02]  /*0580*/  @!P0 STS [R21], R4 ;  /* 0x0000000415008388 */ /* 0x0001e40000000800 */
.L_x_3:
[----:B------:R-:W-:Y:S05]  /*0590*/  BSYNC.RECONVERGENT B2 ;  /* 0x0000000000027941 */ /* 0x000fea0003800200 */
.L_x_2:
[----:B0-----:R-:W-:Y:S01]  /*05a0*/  VIADD R4, R4, 0x1 ;  /* 0x0000000104047836 */ /* 0x001fe20000000000 */
[----:B------:R-:W-:-:S04]  /*05b0*/  MOV R20, UR12 ;  /* 0x0000000c00147c02 */ /* 0x000fc80008000f00 */
[----:B------:R-:W-:Y:S02]  /*05c0*/  ISETP.LT.AND P1, PT, R4, UR13, PT ;  /* 0x0000000d04007c0c */ /* 0x000fe4000bf21270 */
[----:B------:R-:W-:-:S13]  /*05d0*/  ISETP.GE.AND P0, PT, R5, R20, PT ;  /* 0x000000140500720c */ /* 0x000fda0003f06270 */
[----:B------:R-:W-:Y:S05]  /*05e0*/  @!P0 BRA P1, `(.L_x_7) ;  /* 0xfffffffc003c8947 */ /* 0x000fea000083ffff */
[----:B------:R-:W-:Y:S05]  /*05f0*/  BSYNC.RECONVERGENT B1 ;  /* 0x0000000000017941 */ /* 0x000fea0003800200 */
.L_x_1:
[----:B------:R-:W-:-:S13]  /*0600*/  ISETP.GE.AND P0, PT, R5, 0x41, PT ;  /* 0x000000410500780c */ /* 0x000fda0003f06270 */
[----:B------:R-:W-:Y:S05]  /*0610*/  @!P0 BRA `(.L_x_8) ;  /* 0xfffffffc00088947 */ /* 0x000fea000383ffff */
[----:B------:R-:W-:Y:S05]  /*0620*/  BSYNC.RECONVERGENT B0 ;  /* 0x0000000000007941 */ /* 0x000fea0003800200 */
.L_x_0:
[----:B------:R-:W-:Y:S01]  /*0630*/  BAR.SYNC.DEFER_BLOCKING 0x0 ;  /* 0x0000000000007b1d */ /* 0x000fe20000010000 */
[----:B------:R-:W-:-:S13]  /*0640*/  ISETP.NE.AND P0, PT, R0, RZ, PT ;  /* 0x000000ff0000720c */ /* 0x000fda0003f05270 */
[----:B------:R-:W-:Y:S05]  /*0650*/  @P0 EXIT ;  /* 0x000000000000094d */ /* 0x000fea0003800000 */
[----:B------:R-:W0:Y:S01]  /*0660*/  LDCU.64 UR4, c[0x0][0x3a8] ;  /* 0x00007500ff0477ac */ /* 0x000e220008000a00 */
[----:B------:R-:W4:Y:S01]  /*0670*/  S2UR UR7, SR_CgaCtaId ;  /* 0x00000000000779c3 */ /* 0x000f220000008800 */
[----:B------:R-:W-:Y:S01]  /*0680*/  VIMNMX R5, PT, PT, R5, 0x1, !PT ;  /* 0x0000000105057848 */ /* 0x000fe20007fe0100 */
[----:B------:R-:W-:Y:S01]  /*0690*/  IMAD R23, R23, R20, RZ ;  /* 0x0000001417177224 */ /* 0x000fe200078e02ff */
[----:B------:R-:W-:Y:S01]  /*06a0*/  UMOV UR6, 0x400 ;  /* 0x0000040000067882 */ /* 0x000fe20000000000 */
[----:B------:R-:W-:Y:S01]  /*06b0*/  BSSY.RECONVERGENT B0, `(.L_x_9) ;  /* 0x000005b000007945 */ /* 0x000fe20003800200 */
[----:B------:R-:W-:-:S03]  /*06c0*/  LOP3.LUT R0, R5, 0x7ffffffc, RZ, 0xc0, !PT ;  /* 0x7ffffffc05007812 */ /* 0x000fc600078ec0ff */
[----:B------:R-:W-:Y:S01]  /*06d0*/  BSSY.RELIABLE B1, `(.L_x_10) ;  /* 0x000004d000017945 */ /* 0x000fe20003800100 */
[----:B------:R-:W-:Y:S02]  /*06e0*/  LOP3.LUT R3, R5, 0x3, RZ, 0xc0, !PT ;  /* 0x0000000305037812 */ /* 0x000fe400078ec0ff */
[----:B------:R-:W-:Y:S01]  /*06f0*/  SHF.R.U32.HI R20, RZ, 0x2, R5 ;  /* 0x00000002ff147819 */ /* 0x000fe20000011605 */
[----:B------:R-:W-:Y:S01]  /*0700*/  IMAD.MOV R22, RZ, RZ, -R0 ;  /* 0x000000ffff167224 */ /* 0x000fe200078e0a00 */
[----:B------:R-:W-:-:S04]  /*0710*/  MOV R2, R23 ;  /* 0x0000001700027202 */ /* 0x000fc80000000f00 */
[----:B------:R-:W-:Y:S01]  /*0720*/  ISETP.GE.AND P0, PT, R22, RZ, PT ;  /* 0x000000ff1600720c */ /* 0x000fe20003f06270 */
[----:B0-----:R-:W-:-:S04]  /*0730*/  UIADD3 UR4, UP0, UPT, UR4, 0x8, URZ ;  /* 0x0000000804047890 */ /* 0x001fc8000ff1e0ff */
[----:B------:R-:W-:Y:S02]  /*0740*/  UIADD3.X UR5, UPT, UPT, URZ, UR5, URZ, UP0, !UPT ;  /* 0x00000005ff057290 */ /* 0x000fe400087fe4ff */
[----:B------:R-:W-:Y:S01]  /*0750*/  MOV R24, UR4 ;  /* 0x0000000400187c02 */ /* 0x000fe20008000f00 */
[----:B----4-:R-:W-:-:S03]  /*0760*/  ULEA UR6, UR7, UR6, 0x18 ;  /* 0x0000000607067291 */ /* 0x010fc6000f8ec0ff */
[----:B------:R-:W-:-:S03]  /*0770*/  IMAD.U32 R25, RZ, RZ, UR5 ;  /* 0x00000005ff197e24 */ /* 0x000fc6000f8e00ff */
[----:B------:R-:W-:Y:S01]  /*0780*/  IMAD.U32 R21, RZ, RZ, UR6 ;  /* 0x00000006ff157e24 */ /* 0x000fe2000f8e00ff */
[----:B------:R-:W-:Y:S06]  /*0790*/  @P0 BRA `(.L_x_11) ;  /* 0x0000000400000947 */ /* 0x000fec0003800000 */
[----:B------:R-:W-:Y:S01]  /*07a0*/  IADD3 R4, PT, PT, -R22, RZ, RZ ;  /* 0x000000ff16047210 */ /* 0x000fe20007ffe1ff */
[----:B------:R-:W-:Y:S01]  /*07b0*/  BSSY.RECONVERGENT B2, `(.L_x_12) ;  /* 0x0000025000027945 */ /* 0x000fe20003800200 */
[----:B------:R-:W-:Y:S02]  /*07c0*/  PLOP3.LUT P0, PT, PT, PT, PT, 0x80, 0x8 ;  /* 0x000000000008781c */ /* 0x000fe40003f0f070 */
[----:B------:R-:W-:-:S13]  /*07d0*/  ISETP.GT.AND P1, PT, R4, 0xc, PT ;  /* 0x0000000c0400780c */ /* 0x000fda0003f24270 */
[----:B------:R-:W-:Y:S05]  /*07e0*/  @!P1 BRA `(.L_x_13) ;  /* 0x0000000000849947 */ /* 0x000fea0003800000 */
[----:B------:R-:W-:-:S13]  /*07f0*/  PLOP3.LUT P0, PT, PT, PT, PT, 0x8, 0x80 ;  /* 0x000000000080781c */ /* 0x000fda0003f0e170 */
.L_x_14:
[----:B----4-:R-:W0:Y:S01]  /*0800*/  LDS.128 R4, [R21] ;  /* 0x0000000015047984 */ /* 0x010e220000000c00 */
[--C-:B------:R-:W-:Y:S01]  /*0810*/  IMAD.WIDE R26, R2, 0x4, R24.reuse ;  /* 0x00000004021a7825 */ /* 0x100fe200078e0218 */
[----:B------:R-:W-:Y:S02]  /*0820*/  IADD3 R22, PT, PT, R22, 0x10, RZ ;  /* 0x0000001016167810 */ /* 0x000fe40007ffe0ff */
[----:B------:R-:W4:Y:S01]  /*0830*/  LDS.128 R8, [R21+0x10] ;  /* 0x0000100015087984 */ /* 0x000f220000000c00 */
[----:B------:R-:W-:Y:S01]  /*0840*/  VIADD R29, R2, 0x4 ;  /* 0x00000004021d7836 */ /* 0x000fe20000000000 */
[----:B------:R-:W-:Y:S02]  /*0850*/  ISETP.GE.AND P1, PT, R22, -0xc, PT ;  /* 0xfffffff41600780c */ /* 0x000fe40003f26270 */
[----:B-1----:R-:W1:Y:S01]  /*0860*/  LDS.128 R12, [R21+0x20] ;  /* 0x00002000150c7984 */ /* 0x002e620000000c00 */
[----:B------:R-:W-:-:S03]  /*0870*/  IMAD.WIDE R28, R29, 0x4, R24 ;  /* 0x000000041d1c7825 */ /* 0x000fc600078e0218 */
[----:B--23--:R2:W3:Y:S02]  /*0880*/  LDS.128 R16, [R21+0x30] ;  /* 0x0000300015107984 */ /* 0x00c4e40000000c00 */
[----:B--2---:R-:W-:Y:S02]  /*0890*/  IADD3 R21, PT, PT, R21, 0x40, RZ ;  /* 0x0000004015157810 */ /* 0x004fe40007ffe0ff */
[----:B0-----:R0:W-:Y:S04]  /*08a0*/  STG.E desc[UR8][R26.64+-0x4], R5 ;  /* 0xfffffc051a007986 */ /* 0x0011e8000c101908 */
[----:B------:R2:W-:Y:S04]  /*08b0*/  STG.E desc[UR8][R26.64+0x4], R7 ;  /* 0x000004071a007986 */ /* 0x0005e8000c101908 */
[----:B------:R5:W-:Y:S01]  /*08c0*/  STG.E desc[UR8][R26.64+-0x8], R4 ;  /* 0xfffff8041a007986 */ /* 0x000be2000c101908 */
[----:B0-----:R-:W-:-:S03]  /*08d0*/  IADD3 R5, PT, PT, R2, 0x8, RZ ;  /* 0x0000000802057810 */ /* 0x001fc60007ffe0ff */
[----:B------:R0:W-:Y:S01]  /*08e0*/  STG.E desc[UR8][R26.64], R6 ;  /* 0x000000061a007986 */ /* 0x0001e2000c101908 */
[----:B--2---:R-:W-:-:S03]  /*08f0*/  VIADD R7, R2, 0xc ;  /* 0x0000000c02077836 */ /* 0x004fc60000000000 */
[----:B----4-:R4:W-:Y:S01]  /*0900*/  STG.E desc[UR8][R28.64+-0x8], R8 ;  /* 0xfffff8081c007986 */ /* 0x0109e2000c101908 */
[----:B------:R-:W-:Y:S02]  /*0910*/  VIADD R2, R2, 0x10 ;  /* 0x0000001002027836 */ /* 0x000fe40000000000 */
[--C-:B-----5:R-:W-:Y:S01]  /*0920*/  IMAD.WIDE R4, R5, 0x4, R24.reuse ;  /* 0x0000000405047825 */ /* 0x120fe200078e0218 */
[----:B------:R4:W-:Y:S03]  /*0930*/  STG.E desc[UR8][R28.64+-0x4], R9 ;  /* 0xfffffc091c007986 */ /* 0x0009e6000c101908 */
[----:B0-----:R-:W-:Y:S01]  /*0940*/  IMAD.WIDE R6, R7, 0x4, R24 ;  /* 0x0000000407067825 */ /* 0x001fe200078e0218 */
[----:B------:R4:W-:Y:S04]  /*0950*/  STG.E desc[UR8][R28.64], R10 ;  /* 0x0000000a1c007986 */ /* 0x0009e8000c101908 */
[----:B------:R4:W-:Y:S04]  /*0960*/  STG.E desc[UR8][R28.64+0x4], R11 ;  /* 0x0000040b1c007986 */ /* 0x0009e8000c101908 */
[----:B-1----:R4:W-:Y:S04]  /*0970*/  STG.E desc[UR8][R4.64+-0x8], R12 ;  /* 0xfffff80c04007986 */ /* 0x0029e8000c101908 */
[----:B------:R4:W-:Y:S04]  /*0980*/  STG.E desc[UR8][R4.64+-0x4], R13 ;  /* 0xfffffc0d04007986 */ /* 0x0009e8000c101908 */
[----:B------:R4:W-:Y:S04]  /*0990*/  STG.E desc[UR8][R4.64], R14 ;  /* 0x0000000e04007986 */ /* 0x0009e8000c101908 */
[----:B------:R4:W-:Y:S04]  /*09a0*/  STG.E desc[UR8][R4.64+0x4], R15 ;  /* 0x0000040f04007986 */ /* 0x0009e8000c101908 */
[----:B---3--:R4:W-:Y:S04]  /*09b0*/  STG.E desc[UR8][R6.64+-0x8], R16 ;  /* 0xfffff81006007986 */ /* 0x0089e8000c101908 */
[----:B------:R4:W-:Y:S04]  /*09c0*/  STG.E desc[UR8][R6.64+-0x4], R17 ;  /* 0xfffffc1106007986 */ /* 0x0009e8000c101908 */
[----:B------:R4:W-:Y:S04]  /*09d0*/  STG.E desc[UR8][R6.64], R18 ;  /* 0x0000001206007986 */ /* 0x0009e8000c101908 */
[----:B------:R4:W-:Y:S01]  /*09e0*/  STG.E desc[UR8][R6.64+0x4], R19 ;  /* 0x0000041306007986 */ /* 0x0009e2000c101908 */
[----:B------:R-:W-:Y:S05]  /*09f0*/  @!P1 BRA `(.L_x_14) ;  /* 0xfffffffc00809947 */ /* 0x000fea000383ffff */
.L_x_13:
[----:B------:R-:W-:Y:S05]  /*0a00*/  BSYNC.RECONVERGENT B2 ;  /* 0x0000000000027941 */ /* 0x000fea0003800200 */
.L_x_12:
[----:B----4-:R-:W-:Y:S01]  /*0a10*/  IMAD.MOV R4, RZ, RZ, -R22 ;  /* 0x000000ffff047224 */ /* 0x010fe200078e0a16 */
[----:B------:R-:W-:Y:S04]  /*0a20*/  BSSY.RECONVERGENT B2, `(.L_x_15) ;  /* 0x0000014000027945 */ /* 0x000fe80003800200 */
[----:B------:R-:W-:-:S13]  /*0a30*/  ISETP.GT.AND P1, PT, R4, 0x4, PT ;  /* 0x000000040400780c */ /* 0x000fda0003f24270 */
[----:B------:R-:W-:Y:S05]  /*0a40*/  @!P1 BRA `(.L_x_16) ;  /* 0x0000000000449947 */ /* 0x000fea0003800000 */
[----:B------:R-:W0:Y:S01]  /*0a50*/  LDS.128 R4, [R21] ;  /* 0x0000000015047984 */ /* 0x000e220000000c00 */
[C---:B-1----:R-:W-:Y:S01]  /*0a60*/  IADD3 R15, PT, PT, R2.reuse, 0x4, RZ ;  /* 0x00000004020f7810 */ /* 0x042fe20007ffe0ff */
[C-C-:B------:R-:W-:Y:S01]  /*0a70*/  IMAD.WIDE R12, R2.reuse, 0x4, R24.reuse ;  /* 0x00000004020c7825 */ /* 0x140fe200078e0218 */
[----:B------:R-:W-:Y:S01]  /*0a80*/  PLOP3.LUT P0, PT, PT, PT, PT, 0x8, 0x80 ;  /* 0x000000000080781c */ /* 0x000fe20003f0e170 */
[----:B------:R1:W4:Y:S01]  /*0a90*/  LDS.128 R8, [R21+0x10] ;  /* 0x0000100015087984 */ /* 0x0003220000000c00 */
[----:B------:R-:W-:Y:S01]  /*0aa0*/  IADD3 R2, PT, PT, R2, 0x8, RZ ;  /* 0x0000000802027810 */ /* 0x000fe20007ffe0ff */
[----:B------:R-:W-:-:S04]  /*0ab0*/  IMAD.WIDE R14, R15, 0x4, R24 ;  /* 0x000000040f0e7825 */ /* 0x000fc800078e0218 */
[----:B------:R-:W-:Y:S02]  /*0ac0*/  VIADD R22, R22, 0x8 ;  /* 0x0000000816167836 */ /* 0x000fe40000000000 */
[----:B-1----:R-:W-:Y:S01]  /*0ad0*/  VIADD R21, R21, 0x20 ;  /* 0x0000002015157836 */ /* 0x002fe20000000000 */
[----:B0-----:R0:W-:Y:S04]  /*0ae0*/  STG.E desc[UR8][R12.64+-0x8], R4 ;  /* 0xfffff8040c007986 */ /* 0x0011e8000c101908 */
[----:B------:R0:W-:Y:S04]  /*0af0*/  STG.E desc[UR8][R12.64+-0x4], R5 ;  /* 0xfffffc050c007986 */ /* 0x0001e8000c101908 */
[----:B------:R0:W-:Y:S04]  /*0b00*/  STG.E desc[UR8][R12.64], R6 ;  /* 0x000000060c007986 */ /* 0x0001e8000c101908 */
[----:B------:R0:W-:Y:S04]  /*0b10*/  STG.E desc[UR8][R12.64+0x4], R7 ;  /* 0x000004070c007986 */ /* 0x0001e8000c101908 */
[----:B----4-:R0:W-:Y:S04]  /*0b20*/  STG.E desc[UR8][R14.64+-0x8], R8 ;  /* 0xfffff8080e007986 */ /* 0x0101e8000c101908 */
[----:B------:R0:W-:Y:S04]  /*0b30*/  STG.E desc[UR8][R14.64+-0x4], R9 ;  /* 0xfffffc090e007986 */ /* 0x0001e8000c101908 */
[----:B------:R0:W-:Y:S04]  /*0b40*/  STG.E desc[UR8][R14.64], R10 ;  /* 0x0000000a0e007986 */ /* 0x0001e8000c101908 */
[----:B------:R0:W-:Y:S02]  /*0b50*/  STG.E desc[UR8][R14.64+0x4], R11 ;  /* 0x0000040b0e007986 */ /* 0x0001e4000c101908 */
.L_x_16:
[----:B------:R-:W-:Y:S05]  /*0b60*/  BSYNC.RECONVERGENT B2 ;  /* 0x0000000000027941 */ /* 0x000fea0003800200 */
.L_x_15:
[----:B------:R-:W-:-:S13]  /*0b70*/  ISETP.NE.OR P0, PT, R22, RZ, P0 ;  /* 0x000000ff1600720c */ /* 0x000fda0000705670 */
[----:B------:R-:W-:Y:S05]  /*0b80*/  @!P0 BREAK.RELIABLE B1 ;  /* 0x0000000000018942 */ /* 0x000fea0003800100 */
[----:B------:R-:W-:Y:S05]  /*0b90*/  @!P0 BRA `(.L_x_17) ;  /* 0x0000000000308947 */ /* 0x000fea0003800000 */
.L_x_11:
[----:B------:R-:W-:Y:S05]  /*0ba0*/  BSYNC.RELIABLE B1 ;  /* 0x0000000000017941 */ /* 0x000fea0003800100 */
.L_x_10:
[----:B0---4-:R0:W4:Y:S01]  /*0bb0*/  LDS.128 R4, [R21] ;  /* 0x0000000015047984 */ /* 0x0111220000000c00 */
[----:B------:R-:W-:Y:S01]  /*0bc0*/  IMAD.WIDE R8, R2, 0x4, R24 ;  /* 0x0000000402087825 */ /* 0x000fe200078e0218 */
[----:B------:R-:W-:-:S03]  /*0bd0*/  IADD3 R22, PT, PT, R22, 0x4, RZ ;  /* 0x0000000416167810 */ /* 0x000fc60007ffe0ff */
[----:B------:R-:W-:Y:S01]  /*0be0*/  VIADD R2, R2, 0x4 ;  /* 0x0000000402027836 */ /* 0x000fe20000000000 */
[----:B------:R-:W-:Y:S02]  /*0bf0*/  ISETP.NE.AND P0, PT, R22, RZ, PT ;  /* 0x000000ff1600720c */ /* 0x000fe40003f05270 */
[----:B0-----:R-:W-:Y:S01]  /*0c00*/  IADD3 R21, PT, PT, R21, 0x10, RZ ;  /* 0x0000001015157810 */ /* 0x001fe20007ffe0ff */
[----:B----4-:R4:W-:Y:S04]  /*0c10*/  STG.E desc[UR8][R8.64+-0x8], R4 ;  /* 0xfffff80408007986 */ /* 0x0109e8000c101908 */
[----:B------:R4:W-:Y:S04]  /*0c20*/  STG.E desc[UR8][R8.64+-0x4], R5 ;  /* 0xfffffc0508007986 */ /* 0x0009e8000c101908 */
[----:B------:R4:W-:Y:S04]  /*0c30*/  STG.E desc[UR8][R8.64], R6 ;  /* 0x0000000608007986 */ /* 0x0009e8000c101908 */
[----:B------:R4:W-:Y:S01]  /*0c40*/  STG.E desc[UR8][R8.64+0x4], R7 ;  /* 0x0000040708007986 */ /* 0x0009e2000c101908 */
[----:B------:R-:W-:Y:S05]  /*0c50*/  @P0 BRA `(.L_x_10) ;  /* 0xfffffffc00d40947 */ /* 0x000fea000383ffff */
.L_x_17:
[----:B------:R-:W-:Y:S05]  /*0c60*/  BSYNC.RECONVERGENT B0 ;  /* 0x0000000000007941 */ /* 0x000fea0003800200 */
.L_x_9:
[----:B------:R-:W-:Y:S05]  /*0c70*/  WARPSYNC.ALL ;  /* 0x0000000000007948 */ /* 0x000fea0003800000 */
[----:B------:R-:W-:-:S13]  /*0c80*/  ISETP.NE.AND P0, PT, R3, RZ, PT ;  /* 0x000000ff0300720c */ /* 0x000fda0003f05270 */
[----:B------:R-:W-:Y:S05]  /*0c90*/  @!P0 EXIT ;  /* 0x000000000000894d */ /* 0x000fea0003800000 */
[----:B0---4-:R-:W0:Y:S01]  /*0ca0*/  LDC.64 R4, c[0x0][0x3a8] ;  /* 0x0000ea00ff047b82 */ /* 0x011e220000000a00 */
[----:B------:R-:W-:Y:S01]  /*0cb0*/  IMAD.IADD R23, R23, 0x1, R0 ;  /* 0x0000000117177824 */ /* 0x000fe200078e0200 */
[----:B------:R-:W-:Y:S02]  /*0cc0*/  LEA R20, R20, UR6, 0x4 ;  /* 0x0000000614147c11 */ /* 0x000fe4000f8e20ff */
[----:B------:R-:W-:-:S07]  /*0cd0*/  IADD3 R0, PT, PT, -R3, RZ, RZ ;  /* 0x000000ff03007210 */ /* 0x000fce0007ffe1ff */
.L_x_18:
[----:B----4-:R4:W5:Y:S01]  /*0ce0*/  LDS R7, [R20] ;  /* 0x0000000014077984 */ /* 0x0109620000000800 */
[C---:B0-----:R-:W-:Y:S01]  /*0cf0*/  IMAD.WIDE R2, R23.reuse, 0x4, R4 ;  /* 0x0000000417027825 */ /* 0x041fe200078e0204 */
[----:B------:R-:W-:-:S03]  /*0d00*/  IADD3 R23, PT, PT, R23, 0x1, RZ ;  /* 0x0000000117177810 */ /* 0x000fc60007ffe0ff */
[----:B------:R-:W-:Y:S02]  /*0d10*/  VIADD R0, R0, 0x1 ;  /* 0x0000000100007836 */ /* 0x000fe40000000000 */
[----:B----4-:R-:W-:-:S03]  /*0d20*/  VIADD R20, R20, 0x4 ;  /* 0x0000000414147836 */ /* 0x010fc60000000000 */
[----:B------:R-:W-:Y:S01]  /*0d30*/  ISETP.NE.AND P0, PT, R0, RZ, PT ;  /* 0x000000ff0000720c */ /* 0x000fe20003f05270 */
[----:B-----5:R4:W-:-:S12]  /*0d40*/  STG.E desc[UR8][R2.64], R7 ;  /* 0x0000000702007986 */ /* 0x0209d8000c101908 */
[----:B------:R-:W-:Y:S05]  /*0d50*/  @P0 BRA `(.L_x_18) ;  /* 0xfffffffc00e00947 */ /* 0x000fea000383ffff */
[----:B------:R-:W-:Y:S05]  /*0d60*/  EXIT ;  /* 0x000000000000794d */ /* 0x000fea0003800000 */
        .weak           $__internal_0_$__cuda_sm20_sqrt_rn_f32_slowpath
        .type           $__internal_0_$__cuda_sm20_sqrt_rn_f32_slowpath,@function
        .size           $__internal_0_$__cuda_sm20_sqrt_rn_f32_slowpath,(.L_x_21 - $__internal_0_$__cuda_sm20_sqrt_rn_f32_slowpath)
$__internal_0_$__cuda_sm20_sqrt_rn_f32_slowpath:
[----:B------:R-:W-:-:S13]  /*0d70*/  LOP3.LUT P0, RZ, R28, 0x7fffffff, RZ, 0xc0, !PT ;  /* 0x7fffffff1cff7812 */ /* 0x000fda000780c0ff */
[----:B------:R-:W-:Y:S01]  /*0d80*/  @!P0 MOV R21, R28 ;  /* 0x0000001c00158202 */ /* 0x000fe20000000f00 */
[----:B------:R-:W-:Y:S06]  /*0d90*/  @!P0 BRA `(.L_x_19) ;  /* 0x0000000000448947 */ /* 0x000fec0003800000 */
[----:B------:R-:W-:Y:S01]  /*0da0*/  FSETP.GEU.FTZ.AND P0, PT, R28, RZ, PT ;  /* 0x000000ff1c00720b */ /* 0x000fe20003f1e000 */
[----:B------:R-:W-:-:S12]  /*0db0*/  IMAD.MOV.U32 R20, RZ, RZ, R28 ;  /* 0x000000ffff147224 */ /* 0x000fd800078e001c */
[----:B------:R-:W-:Y:S01]  /*0dc0*/  @!P0 MOV R21, 0x7fffffff ;  /* 0x7fffffff00158802 */ /* 0x000fe20000000f00 */
[----:B------:R-:W-:Y:S06]  /*0dd0*/  @!P0 BRA `(.L_x_19) ;  /* 0x0000000000348947 */ /* 0x000fec0003800000 */
[----:B------:R-:W-:-:S13]  /*0de0*/  FSETP.GTU.FTZ.AND P0, PT, |R20|, +INF , PT ;  /* 0x7f8000001400780b */ /* 0x000fda0003f1c200 */
[----:B------:R-:W-:Y:S01]  /*0df0*/  @P0 FADD.FTZ R21, R20, 1 ;  /* 0x3f80000014150421 */ /* 0x000fe20000010000 */
[----:B------:R-:W-:Y:S06]  /*0e00*/  @P0 BRA `(.L_x_19) ;  /* 0x0000000000280947 */ /* 0x000fec0003800000 */
[----:B------:R-:W-:-:S13]  /*0e10*/  FSETP.NEU.FTZ.AND P0, PT, |R20|, +INF , PT ;  /* 0x7f8000001400780b */ /* 0x000fda0003f1d200 */
[----:B------:R-:W-:-:S04]  /*0e20*/  @P0 FFMA R25, R20, 1.84467440737095516160e+19, RZ ;  /* 0x5f80000014190823 */ /* 0x000fc800000000ff */
[----:B------:R-:W0:Y:S02]  /*0e30*/  @P0 MUFU.RSQ R26, R25 ;  /* 0x00000019001a0308 */ /* 0x000e240000001400 */
[----:B0-----:R-:W-:Y:S01]  /*0e40*/  @P0 FMUL.FTZ R28, R25, R26 ;  /* 0x0000001a191c0220 */ /* 0x001fe20000410000 */
[----:B------:R-:W-:-:S03]  /*0e50*/  @P0 FMUL.FTZ R26, R26, 0.5 ;  /* 0x3f0000001a1a0820 */ /* 0x000fc60000410000 */
[----:B------:R-:W-:-:S04]  /*0e60*/  @P0 FADD.FTZ R21, -R28, -RZ ;  /* 0x800000ff1c150221 */ /* 0x000fc80000010100 */
[----:B------:R-:W-:-:S04]  /*0e70*/  @P0 FFMA R21, R28, R21, R25 ;  /* 0x000000151c150223 */ /* 0x000fc80000000019 */
[----:B------:R-:W-:Y:S01]  /*0e80*/  @P0 FFMA R26, R21, R26, R28 ;  /* 0x0000001a151a0223 */ /* 0x000fe2000000001c */
[----:B------:R-:W-:-:S03]  /*0e90*/  @!P0 IMAD.MOV.U32 R21, RZ, RZ, R20 ;  /* 0x000000ffff158224 */ /* 0x000fc600078e0014 */
[----:B------:R-:W-:-:S07]  /*0ea0*/  @P0 FMUL.FTZ R21, R26, 2.3283064365386962891e-10 ;  /* 0x2f8000001a150820 */ /* 0x000fce0000410000 */
.L_x_19:
[----:B------:R-:W-:Y:S01]  /*0eb0*/  MOV R25, R21 ;  /* 0x0000001500197202 */ /* 0x000fe20000000f00 */
[----:B------:R-:W-:Y:S02]  /*0ec0*/  HFMA2 R21, -RZ, RZ, 0, 0 ;  /* 0x00000000ff157431 */ /* 0x000fe400000001ff */
[----:B------:R-:W-:-:S04]  /*0ed0*/  IMAD.MOV.U32 R20, RZ, RZ, R24 ;  /* 0x000000ffff147224 */ /* 0x000fc800078e0018 */
[----:B------:R-:W-:Y:S05]  /*0ee0*/  RET.REL.NODEC R20 `(_Z8ngbDB_v3PiPfS0_S0_S0_S_ii) ;  /* 0xfffffff014447950 */ /* 0x000fea0003c3ffff */
.L_x_20:
[----:B------:R-:W-:-:S00]  /*0ef0*/  BRA `(.L_x_20) ;  /* 0xfffffffc00fc7947 */ /* 0x000fc0000383ffff */
[----:B------:R-:W-:-:S00]  /*0f00*/  NOP ;  /* 0x0000000000007918 */ /* 0x000fc00000000000 */
[----:B------:R-:W-:-:S00]  /*0f10*/  NOP ;  /* 0x0000000000007918 */ /* 0x000fc00000000000 */
[----:B------:R-:W-:-:S00]  /*0f20*/  NOP ;  /* 0x0000000000007918 */ /* 0x000fc00000000000 */
[----:B------:R-:W-:-:S00]  /*0f30*/  NOP ;  /* 0x0000000000007918 */ /* 0x000fc00000000000 */
[----:B------:R-:W-:-:S00]  /*0f40*/  NOP ;  /* 0x0000000000007918 */ /* 0x000fc00000000000 */
[----:B------:R-:W-:-:S00]  /*0f50*/  NOP ;  /* 0x0000000000007918 */ /* 0x000fc00000000000 */
[----:B------:R-:W-:-:S00]  /*0f60*/  NOP ;  /* 0x0000000000007918 */ /* 0x000fc00000000000 */
[----:B------:R-:W-:-:S00]  /*0f70*/  NOP ;  /* 0x0000000000007918 */ /* 0x000fc00000000000 */
.L_x_21:


//--------------------- .nv.shared._Z8ngbDB_v3PiPfS0_S0_S0_S_ii --------------------------
	.section	.nv.shared._Z8ngbDB_v3PiPfS0_S0_S0_S_ii,"aw",@nobits
	.sectionflags	@""
	.align	16
	.zero		1024


//--------------------- .nv.shared.reserved.0     --------------------------
	.section	.nv.shared.reserved.0,"aw",@nobits
	.weak		__nv_reservedSMEM_offset_0_alias
	.size		__nv_reservedSMEM_offset_0_alias, 0, 64
	.other		__nv_reservedSMEM_offset_0_alias,@"STO_CUDA_RESERVED_SHARED STV_DEFAULT"
__nv_reservedSMEM_offset_0_alias:
	.zero		0
	.zero		64


//--------------------- .nv.constant0._Z8ngbDB_v3PiPfS0_S0_S0_S_ii --------------------------
	.section	.nv.constant0._Z8ngbDB_v3PiPfS0_S0_S0_S_ii,"a",@progbits
	.sectionflags	@""
	.align	4
.nv.constant0._Z8ngbDB_v3PiPfS0_S0_S0_S_ii:
	.zero		952


//--------------------- SYMBOLS --------------------------

	.type		.nv.reservedSmem.offset0,@object
	.size		.nv.reservedSmem.offset0,0x4
	.type		.nv.reservedSmem.cap,@object
	.size		.nv.reservedSmem.cap,0x4
